	.headerflags	@"EF_CUDA_TEXMODE_UNIFIED EF_CUDA_64BIT_ADDRESS EF_CUDA_ACCELERATORS EF_CUDA_SM90 EF_CUDA_VIRTUAL_SM(EF_CUDA_SM90)"
	.elftype	@"ET_EXEC"


//--------------------- .nv.info                  --------------------------
	.section	.nv.info,"",@"SHT_CUDA_INFO"
	.align	4


	//----- nvinfo : EIATTR_REGCOUNT
	.align		4
        /*0000*/ 	.byte	0x04, 0x2f
        /*0002*/ 	.short	(.L_1 - .L_0)
	.align		4
.L_0:
        /*0004*/ 	.word	index@(triton_poi_fused_clone_11)
        /*0008*/ 	.word	0x0000000e


	//----- nvinfo : EIATTR_MIN_STACK_SIZE
	.align		4
.L_1:
        /*000c*/ 	.byte	0x04, 0x12
        /*000e*/ 	.short	(.L_3 - .L_2)
	.align		4
.L_2:
        /*0010*/ 	.word	index@(triton_poi_fused_clone_11)
        /*0014*/ 	.word	0x00000000


	//----- nvinfo : EIATTR_FRAME_SIZE
	.align		4
.L_3:
        /*0018*/ 	.byte	0x04, 0x11
        /*001a*/ 	.short	(.L_5 - .L_4)
	.align		4
.L_4:
        /*001c*/ 	.word	index@(triton_poi_fused_clone_11)
        /*0020*/ 	.word	0x00000000


	//----- nvinfo : EIATTR_MIN_STACK_SIZE
	.align		4
.L_5:
        /*0024*/ 	.byte	0x04, 0x12
        /*0026*/ 	.short	(.L_7 - .L_6)
	.align		4
.L_6:
        /*0028*/ 	.word	index@(triton_poi_fused_clone_11)
        /*002c*/ 	.word	0x00000000
.L_7:


//--------------------- .nv.info.triton_poi_fused_clone_11 --------------------------
	.section	.nv.info.triton_poi_fused_clone_11,"",@"SHT_CUDA_INFO"
	.sectionflags	@""
	.align	4


	//----- nvinfo : EIATTR_CUDA_API_VERSION
	.align		4
        /*0000*/ 	.byte	0x04, 0x37
        /*0002*/ 	.short	(.L_9 - .L_8)
.L_8:
        /*0004*/ 	.word	0x0000007c


	//----- nvinfo : EIATTR_KPARAM_INFO
	.align		4
.L_9:
        /*0008*/ 	.byte	0x04, 0x17
        /*000a*/ 	.short	(.L_11 - .L_10)
.L_10:
        /*000c*/ 	.word	0x00000000
        /*0010*/ 	.short	0x0002
        /*0012*/ 	.short	0x0010
        /*0014*/ 	.byte	0x00, 0xf0, 0x11, 0x00


	//----- nvinfo : EIATTR_KPARAM_INFO
	.align		4
.L_11:
        /*0018*/ 	.byte	0x04, 0x17
        /*001a*/ 	.short	(.L_13 - .L_12)
.L_12:
        /*001c*/ 	.word	0x00000000
        /*0020*/ 	.short	0x0001
        /*0022*/ 	.short	0x0008
        /*0024*/ 	.byte	0x00, 0xf4, 0x21, 0x00


	//----- nvinfo : EIATTR_KPARAM_INFO
	.align		4
.L_13:
        /*0028*/ 	.byte	0x04, 0x17
        /*002a*/ 	.short	(.L_15 - .L_14)
.L_14:
        /*002c*/ 	.word	0x00000000
        /*0030*/ 	.short	0x0000
        /*0032*/ 	.short	0x0000
        /*0034*/ 	.byte	0x00, 0xf4, 0x21, 0x00


	//----- nvinfo : EIATTR_SPARSE_MMA_MASK
	.align		4
.L_15:
        /*0038*/ 	.byte	0x03, 0x50
        /*003a*/ 	.short	0x0000


	//----- nvinfo : EIATTR_MAXREG_COUNT
	.align		4
        /*003c*/ 	.byte	0x03, 0x1b
        /*003e*/ 	.short	0x00ff


	//----- nvinfo : EIATTR_EXIT_INSTR_OFFSETS
	.align		4
        /*0040*/ 	.byte	0x04, 0x1c
        /*0042*/ 	.short	(.L_17 - .L_16)


	//   ....[0]....
.L_16:
        /*0044*/ 	.word	0x00000200


	//   ....[1]....
        /*0048*/ 	.word	0x00000220


	//----- nvinfo : EIATTR_REQNTID
	.align		4
.L_17:
        /*004c*/ 	.byte	0x04, 0x10
        /*004e*/ 	.short	(.L_19 - .L_18)
.L_18:
        /*0050*/ 	.word	0x00000080
        /*0054*/ 	.word	0x00000001
        /*0058*/ 	.word	0x00000001


	//----- nvinfo : EIATTR_CRS_STACK_SIZE
	.align		4
.L_19:
        /*005c*/ 	.byte	0x04, 0x1e
        /*005e*/ 	.short	(.L_21 - .L_20)
.L_20:
        /*0060*/ 	.word	0x00000000


	//----- nvinfo : EIATTR_CBANK_PARAM_SIZE
	.align		4
.L_21:
        /*0064*/ 	.byte	0x03, 0x19
        /*0066*/ 	.short	0x0014


	//----- nvinfo : EIATTR_PARAM_CBANK
	.align		4
        /*0068*/ 	.byte	0x04, 0x0a
        /*006a*/ 	.short	(.L_23 - .L_22)
	.align		4
.L_22:
        /*006c*/ 	.word	index@(.nv.constant0.triton_poi_fused_clone_11)
        /*0070*/ 	.short	0x0210
        /*0072*/ 	.short	0x0014


	//----- nvinfo : EIATTR_SW_WAR
	.align		4
.L_23:
        /*0074*/ 	.byte	0x04, 0x36
        /*0076*/ 	.short	(.L_25 - .L_24)
.L_24:
        /*0078*/ 	.word	0x00000008
.L_25:


//--------------------- .nv.callgraph             --------------------------
	.section	.nv.callgraph,"",@"SHT_CUDA_CALLGRAPH"
	.align	4
	.sectionentsize	8
	.align		4
        /*0000*/ 	.word	0x00000000
	.align		4
        /*0004*/ 	.word	0xffffffff
	.align		4
        /*0008*/ 	.word	0x00000000
	.align		4
        /*000c*/ 	.word	0xfffffffe
	.align		4
        /*0010*/ 	.word	0x00000000
	.align		4
        /*0014*/ 	.word	0xfffffffd
	.align		4
        /*0018*/ 	.word	0x00000000
	.align		4
        /*001c*/ 	.word	0xfffffffc


//--------------------- .text.triton_poi_fused_clone_11 --------------------------
	.section	.text.triton_poi_fused_clone_11,"ax",@progbits
	.align	128
        .global         triton_poi_fused_clone_11
        .type           triton_poi_fused_clone_11,@function
        .size           triton_poi_fused_clone_11,(.L_x_3 - triton_poi_fused_clone_11)
        .other          triton_poi_fused_clone_11,@"STO_CUDA_ENTRY STV_DEFAULT"
triton_poi_fused_clone_11:
.text.triton_poi_fused_clone_11:
[----:B------:R-:W0:Y:S02]  /*0000*/  LDC R1, c[0x0][0x28] ;  /* 0x00000a00ff017b82 */ /* 0x000e240000000800 */
[----:B------:R-:W1:Y:S01]  /*0010*/  S2R R0, SR_TID.X ;  /* 0x0000000000007919 */ /* 0x000e620000002100 */
[----:B------:R-:W2:Y:S01]  /*0020*/  LDC.64 R4, c[0x0][0x218] ;  /* 0x00008600ff047b82 */ /* 0x000ea20000000a00 */
[----:B------:R-:W-:Y:S01]  /*0030*/  ULDC.64 UR4, c[0x0][0x208] ;  /* 0x0000820000047ab9 */ /* 0x000fe20000000a00 */
[----:B------:R-:W-:Y:S01]  /*0040*/  BSSY B0, `(.L_x_0) ;  /* 0x000001b000007945 */ /* 0x000fe20003800000 */
[----:B------:R-:W3:Y:S01]  /*0050*/  S2R R3, SR_CTAID.X ;  /* 0x0000000000037919 */ /* 0x000ee20000002500 */
[----:B-1----:R-:W-:Y:S01]  /*0060*/  IMAD.SHL.U32 R0, R0, 0x2, RZ ;  /* 0x0000000200007824 */ /* 0x002fe200078e00ff */
[----:B---3--:R-:W-:-:S04]  /*0070*/  SHF.R.S32.HI R8, RZ, 0x17, R3 ;  /* 0x00000017ff087819 */ /* 0x008fc80000011403 */
[----:B------:R-:W-:Y:S02]  /*0080*/  LOP3.LUT R0, R0, 0xfe, RZ, 0xc0, !PT ;  /* 0x000000fe00007812 */ /* 0x000fe400078ec0ff */
[----:B------:R-:W-:-:S03]  /*0090*/  SGXT R8, R8, 0x1 ;  /* 0x000000010808781a */ /* 0x000fc60000000200 */
[----:B------:R-:W-:Y:S02]  /*00a0*/  IMAD R7, R3, 0x100, R0 ;  /* 0x0000010003077824 */ /* 0x000fe400078e0200 */
[----:B------:R-:W1:Y:S02]  /*00b0*/  LDC.64 R2, c[0x0][0x210] ;  /* 0x00008400ff027b82 */ /* 0x000e640000000a00 */
[C---:B--2---:R-:W-:Y:S01]  /*00c0*/  IMAD.WIDE R4, R7.reuse, 0x4, R4 ;  /* 0x0000000407047825 */ /* 0x044fe200078e0204 */
[----:B------:R-:W-:Y:S02]  /*00d0*/  SHF.R.S32.HI R0, RZ, 0x1f, R7 ;  /* 0x0000001fff007819 */ /* 0x000fe40000011407 */
[-C--:B------:R-:W-:Y:S02]  /*00e0*/  LEA.HI R8, R8, R7.reuse, RZ, 0x6 ;  /* 0x0000000708087211 */ /* 0x080fe400078f30ff */
[----:B------:R-:W-:Y:S02]  /*00f0*/  LEA.HI R0, R0, R7, RZ, 0x2 ;  /* 0x0000000700007211 */ /* 0x000fe400078f10ff */
[----:B------:R-:W-:-:S02]  /*0100*/  ISETP.GE.AND P0, PT, R7, 0x100, PT ;  /* 0x000001000700780c */ /* 0x000fc40003f06270 */
[--C-:B------:R-:W-:Y:S02]  /*0110*/  SHF.R.S32.HI R6, RZ, 0x2, R0.reuse ;  /* 0x00000002ff067819 */ /* 0x100fe40000011400 */
[----:B------:R-:W-:Y:S02]  /*0120*/  SHF.R.S32.HI R9, RZ, 0x1f, R0 ;  /* 0x0000001fff097819 */ /* 0x000fe40000011400 */
[----:B------:R-:W-:Y:S02]  /*0130*/  LOP3.LUT R0, R0, 0xfffffffc, RZ, 0xc0, !PT ;  /* 0xfffffffc00007812 */ /* 0x000fe400078ec0ff */
[----:B------:R-:W-:Y:S02]  /*0140*/  LEA.HI R9, R9, R6, RZ, 0x4 ;  /* 0x0000000609097211 */ /* 0x000fe400078f20ff */
[----:B------:R-:W-:Y:S01]  /*0150*/  SHF.R.S32.HI R11, RZ, 0x6, R8 ;  /* 0x00000006ff0b7819 */ /* 0x000fe20000011408 */
[----:B------:R-:W-:Y:S01]  /*0160*/  IMAD.IADD R0, R7, 0x1, -R0 ;  /* 0x0000000107007824 */ /* 0x000fe200078e0a00 */
[----:B------:R-:W-:-:S03]  /*0170*/  LOP3.LUT R9, R9, 0xffffff0, RZ, 0xc0, !PT ;  /* 0x0ffffff009097812 */ /* 0x000fc600078ec0ff */
[----:B------:R-:W-:Y:S02]  /*0180*/  IMAD R0, R11, 0x4, R0 ;  /* 0x000000040b007824 */ /* 0x000fe400078e0200 */
[----:B------:R-:W-:Y:S01]  /*0190*/  IMAD.IADD R9, R6, 0x1, -R9 ;  /* 0x0000000106097824 */ /* 0x000fe200078e0a09 */
[----:B------:R-:W-:-:S03]  /*01a0*/  CS2R R6, SRZ ;  /* 0x0000000000067805 */ /* 0x000fc6000001ff00 */
[----:B------:R-:W-:-:S04]  /*01b0*/  IMAD R9, R9, 0x10, R0 ;  /* 0x0000001009097824 */ /* 0x000fc800078e0200 */
[----:B-1----:R-:W-:Y:S01]  /*01c0*/  IMAD.WIDE R2, R9, 0x4, R2 ;  /* 0x0000000409027825 */ /* 0x002fe200078e0202 */
[----:B------:R-:W-:Y:S06]  /*01d0*/  @P0 BRA `(.L_x_1) ;  /* 0x0000000000040947 */ /* 0x000fec0003800000 */
[----:B------:R1:W5:Y:S02]  /*01e0*/  LDG.E.64 R6, desc[UR4][R2.64] ;  /* 0x0000000402067981 */ /* 0x000364000c1e1b00 */
.L_x_1:
[----:B------:R-:W-:Y:S05]  /*01f0*/  BSYNC B0 ;  /* 0x0000000000007941 */ /* 0x000fea0003800000 */
.L_x_0:
[----:B------:R-:W-:Y:S05]  /*0200*/  @P0 EXIT ;  /* 0x000000000000094d */ /* 0x000fea0003800000 */
[----:B-----5:R-:W-:Y:S01]  /*0210*/  STG.E.64 desc[UR4][R4.64], R6 ;  /* 0x0000000604007986 */ /* 0x020fe2000c101b04 */
[----:B------:R-:W-:Y:S05]  /*0220*/  EXIT ;  /* 0x000000000000794d */ /* 0x000fea0003800000 */
.L_x_2:
[----:B------:R-:W-:-:S00]  /*0230*/  BRA `(.L_x_2) ;  /* 0xfffffffc00fc7947 */ /* 0x000fc0000383ffff */
[----:B------:R-:W-:-:S00]  /*0240*/  NOP ;  /* 0x0000000000007918 */ /* 0x000fc00000000000 */
        /* <DEDUP_REMOVED lines=11> */
.L_x_3:


//--------------------- .nv.constant0.triton_poi_fused_clone_11 --------------------------
	.section	.nv.constant0.triton_poi_fused_clone_11,"a",@progbits
	.sectionflags	@""
	.align	4
.nv.constant0.triton_poi_fused_clone_11:
	.zero		548
